	.headerflags	@"EF_CUDA_TEXMODE_UNIFIED EF_CUDA_64BIT_ADDRESS EF_CUDA_ACCELERATORS EF_CUDA_SM90 EF_CUDA_VIRTUAL_SM(EF_CUDA_SM90)"
	.elftype	@"ET_EXEC"


//--------------------- .nv.info                  --------------------------
	.section	.nv.info,"",@"SHT_CUDA_INFO"
	.align	4


	//----- nvinfo : EIATTR_REGCOUNT
	.align		4
        /*0000*/ 	.byte	0x04, 0x2f
        /*0002*/ 	.short	(.L_3 - .L_2)
	.align		4
.L_2:
        /*0004*/ 	.word	index@(triton_poi_fused__native_batch_norm_legit_no_training_add_relu_46)
        /*0008*/ 	.word	0x00000014


	//----- nvinfo : EIATTR_MIN_STACK_SIZE
	.align		4
.L_3:
        /*000c*/ 	.byte	0x04, 0x12
        /*000e*/ 	.short	(.L_5 - .L_4)
	.align		4
.L_4:
        /*0010*/ 	.word	index@(triton_poi_fused__native_batch_norm_legit_no_training_add_relu_46)
        /*0014*/ 	.word	0x00000000


	//----- nvinfo : EIATTR_FRAME_SIZE
	.align		4
.L_5:
        /*0018*/ 	.byte	0x04, 0x11
        /*001a*/ 	.short	(.L_7 - .L_6)
	.align		4
.L_6:
        /*001c*/ 	.word	index@(triton_poi_fused__native_batch_norm_legit_no_training_add_relu_46)
        /*0020*/ 	.word	0x00000000


	//----- nvinfo : EIATTR_MIN_STACK_SIZE
	.align		4
.L_7:
        /*0024*/ 	.byte	0x04, 0x12
        /*0026*/ 	.short	(.L_9 - .L_8)
	.align		4
.L_8:
        /*0028*/ 	.word	index@(triton_poi_fused__native_batch_norm_legit_no_training_add_relu_46)
        /*002c*/ 	.word	0x00000000
.L_9:


//--------------------- .nv.info.triton_poi_fused__native_batch_norm_legit_no_training_add_relu_46 --------------------------
	.section	.nv.info.triton_poi_fused__native_batch_norm_legit_no_training_add_relu_46,"",@"SHT_CUDA_INFO"
	.sectionflags	@""
	.align	4


	//----- nvinfo : EIATTR_CUDA_API_VERSION
	.align		4
        /*0000*/ 	.byte	0x04, 0x37
        /*0002*/ 	.short	(.L_11 - .L_10)
.L_10:
        /*0004*/ 	.word	0x0000007c


	//----- nvinfo : EIATTR_KPARAM_INFO
	.align		4
.L_11:
        /*0008*/ 	.byte	0x04, 0x17
        /*000a*/ 	.short	(.L_13 - .L_12)
.L_12:
        /*000c*/ 	.word	0x00000000
        /*0010*/ 	.short	0x0007
        /*0012*/ 	.short	0x0038
        /*0014*/ 	.byte	0x00, 0xf0, 0x11, 0x00


	//----- nvinfo : EIATTR_KPARAM_INFO
	.align		4
.L_13:
        /*0018*/ 	.byte	0x04, 0x17
        /*001a*/ 	.short	(.L_15 - .L_14)
.L_14:
        /*001c*/ 	.word	0x00000000
        /*0020*/ 	.short	0x0006
        /*0022*/ 	.short	0x0030
        /*0024*/ 	.byte	0x00, 0xf4, 0x21, 0x00


	//----- nvinfo : EIATTR_KPARAM_INFO
	.align		4
.L_15:
        /*0028*/ 	.byte	0x04, 0x17
        /*002a*/ 	.short	(.L_17 - .L_16)
.L_16:
        /*002c*/ 	.word	0x00000000
        /*0030*/ 	.short	0x0005
        /*0032*/ 	.short	0x0028
        /*0034*/ 	.byte	0x00, 0xf4, 0x21, 0x00


	//----- nvinfo : EIATTR_KPARAM_INFO
	.align		4
.L_17:
        /*0038*/ 	.byte	0x04, 0x17
        /*003a*/ 	.short	(.L_19 - .L_18)
.L_18:
        /*003c*/ 	.word	0x00000000
        /*0040*/ 	.short	0x0004
        /*0042*/ 	.short	0x0020
        /*0044*/ 	.byte	0x00, 0xf4, 0x21, 0x00


	//----- nvinfo : EIATTR_KPARAM_INFO
	.align		4
.L_19:
        /*0048*/ 	.byte	0x04, 0x17
        /*004a*/ 	.short	(.L_21 - .L_20)
.L_20:
        /*004c*/ 	.word	0x00000000
        /*0050*/ 	.short	0x0003
        /*0052*/ 	.short	0x0018
        /*0054*/ 	.byte	0x00, 0xf4, 0x21, 0x00


	//----- nvinfo : EIATTR_KPARAM_INFO
	.align		4
.L_21:
        /*0058*/ 	.byte	0x04, 0x17
        /*005a*/ 	.short	(.L_23 - .L_22)
.L_22:
        /*005c*/ 	.word	0x00000000
        /*0060*/ 	.short	0x0002
        /*0062*/ 	.short	0x0010
        /*0064*/ 	.byte	0x00, 0xf4, 0x21, 0x00


	//----- nvinfo : EIATTR_KPARAM_INFO
	.align		4
.L_23:
        /*0068*/ 	.byte	0x04, 0x17
        /*006a*/ 	.short	(.L_25 - .L_24)
.L_24:
        /*006c*/ 	.word	0x00000000
        /*0070*/ 	.short	0x0001
        /*0072*/ 	.short	0x0008
        /*0074*/ 	.byte	0x00, 0xf4, 0x21, 0x00


	//----- nvinfo : EIATTR_KPARAM_INFO
	.align		4
.L_25:
        /*0078*/ 	.byte	0x04, 0x17
        /*007a*/ 	.short	(.L_27 - .L_26)
.L_26:
        /*007c*/ 	.word	0x00000000
        /*0080*/ 	.short	0x0000
        /*0082*/ 	.short	0x0000
        /*0084*/ 	.byte	0x00, 0xf4, 0x21, 0x00


	//----- nvinfo : EIATTR_SPARSE_MMA_MASK
	.align		4
.L_27:
        /*0088*/ 	.byte	0x03, 0x50
        /*008a*/ 	.short	0x0000


	//----- nvinfo : EIATTR_MAXREG_COUNT
	.align		4
        /*008c*/ 	.byte	0x03, 0x1b
        /*008e*/ 	.short	0x00ff


	//----- nvinfo : EIATTR_EXIT_INSTR_OFFSETS
	.align		4
        /*0090*/ 	.byte	0x04, 0x1c
        /*0092*/ 	.short	(.L_29 - .L_28)


	//   ....[0]....
.L_28:
        /*0094*/ 	.word	0x00000420


	//----- nvinfo : EIATTR_REQNTID
	.align		4
.L_29:
        /*0098*/ 	.byte	0x04, 0x10
        /*009a*/ 	.short	(.L_31 - .L_30)
.L_30:
        /*009c*/ 	.word	0x00000080
        /*00a0*/ 	.word	0x00000001
        /*00a4*/ 	.word	0x00000001


	//----- nvinfo : EIATTR_CBANK_PARAM_SIZE
	.align		4
.L_31:
        /*00a8*/ 	.byte	0x03, 0x19
        /*00aa*/ 	.short	0x003c


	//----- nvinfo : EIATTR_PARAM_CBANK
	.align		4
        /*00ac*/ 	.byte	0x04, 0x0a
        /*00ae*/ 	.short	(.L_33 - .L_32)
	.align		4
.L_32:
        /*00b0*/ 	.word	index@(.nv.constant0.triton_poi_fused__native_batch_norm_legit_no_training_add_relu_46)
        /*00b4*/ 	.short	0x0210
        /*00b6*/ 	.short	0x003c


	//----- nvinfo : EIATTR_SW_WAR
	.align		4
.L_33:
        /*00b8*/ 	.byte	0x04, 0x36
        /*00ba*/ 	.short	(.L_35 - .L_34)
.L_34:
        /*00bc*/ 	.word	0x00000008
.L_35:


//--------------------- .nv.callgraph             --------------------------
	.section	.nv.callgraph,"",@"SHT_CUDA_CALLGRAPH"
	.align	4
	.sectionentsize	8
	.align		4
        /*0000*/ 	.word	0x00000000
	.align		4
        /*0004*/ 	.word	0xffffffff
	.align		4
        /*0008*/ 	.word	0x00000000
	.align		4
        /*000c*/ 	.word	0xfffffffe
	.align		4
        /*0010*/ 	.word	0x00000000
	.align		4
        /*0014*/ 	.word	0xfffffffd
	.align		4
        /*0018*/ 	.word	0x00000000
	.align		4
        /*001c*/ 	.word	0xfffffffc


//--------------------- .nv.constant4             --------------------------
	.section	.nv.constant4,"a",@progbits
	.align	8
	.align		8
.nv.constant4:
        /*0000*/ 	.dword	_$_str
	.align		8
        /*0008*/ 	.dword	_$_str_$_2


//--------------------- .text.triton_poi_fused__native_batch_norm_legit_no_training_add_relu_46 --------------------------
	.section	.text.triton_poi_fused__native_batch_norm_legit_no_training_add_relu_46,"ax",@progbits
	.align	128
        .global         triton_poi_fused__native_batch_norm_legit_no_training_add_relu_46
        .type           triton_poi_fused__native_batch_norm_legit_no_training_add_relu_46,@function
        .size           triton_poi_fused__native_batch_norm_legit_no_training_add_relu_46,(.L_x_1 - triton_poi_fused__native_batch_norm_legit_no_training_add_relu_46)
        .other          triton_poi_fused__native_batch_norm_legit_no_training_add_relu_46,@"STO_CUDA_ENTRY STV_DEFAULT"
triton_poi_fused__native_batch_norm_legit_no_training_add_relu_46:
.text.triton_poi_fused__native_batch_norm_legit_no_training_add_relu_46:
[----:B------:R-:W-:Y:S01]  /*0000*/  LDC R1, c[0x0][0x28] ;  /* 0x00000a00ff017b82 */ /* 0x000fe20000000800 */
[----:B------:R-:W1:Y:S07]  /*0010*/  S2R R0, SR_TID.X ;  /* 0x0000000000007919 */ /* 0x000e6e0000002100 */
[----:B------:R-:W2:Y:S01]  /*0020*/  LDC.64 R2, c[0x0][0x220] ;  /* 0x00008800ff027b82 */ /* 0x000ea20000000a00 */
[----:B------:R-:W-:Y:S01]  /*0030*/  ULDC.64 UR4, c[0x0][0x208] ;  /* 0x0000820000047ab9 */ /* 0x000fe20000000a00 */
[----:B------:R-:W3:Y:S06]  /*0040*/  S2R R7, SR_CTAID.X ;  /* 0x0000000000077919 */ /* 0x000eec0000002500 */
[----:B------:R-:W4:Y:S08]  /*0050*/  LDC.64 R8, c[0x0][0x228] ;  /* 0x00008a00ff087b82 */ /* 0x000f300000000a00 */
[----:B------:R-:W5:Y:S08]  /*0060*/  LDC.64 R10, c[0x0][0x230] ;  /* 0x00008c00ff0a7b82 */ /* 0x000f700000000a00 */
[----:B------:R-:W4:Y:S01]  /*0070*/  LDC.64 R12, c[0x0][0x238] ;  /* 0x00008e00ff0c7b82 */ /* 0x000f220000000a00 */
[----:B-1----:R-:W-:-:S02]  /*0080*/  SHF.L.U32 R0, R0, 0x1, RZ ;  /* 0x0000000100007819 */ /* 0x002fc400000006ff */
[----:B---3--:R-:W-:Y:S02]  /*0090*/  SHF.R.S32.HI R5, RZ, 0x17, R7 ;  /* 0x00000017ff057819 */ /* 0x008fe40000011407 */
[----:B------:R-:W-:Y:S02]  /*00a0*/  LOP3.LUT R0, R0, 0xfe, RZ, 0xc0, !PT ;  /* 0x000000fe00007812 */ /* 0x000fe400078ec0ff */
[----:B------:R-:W-:Y:S02]  /*00b0*/  SGXT R5, R5, 0x1 ;  /* 0x000000010505781a */ /* 0x000fe40000000200 */
[----:B------:R-:W-:Y:S02]  /*00c0*/  LEA R0, R7, R0, 0x8 ;  /* 0x0000000007007211 */ /* 0x000fe400078e40ff */
[----:B------:R-:W1:Y:S02]  /*00d0*/  LDC.64 R6, c[0x0][0x218] ;  /* 0x00008600ff067b82 */ /* 0x000e640000000a00 */
[----:B------:R-:W-:-:S04]  /*00e0*/  LEA.HI R5, R5, R0, RZ, 0x9 ;  /* 0x0000000005057211 */ /* 0x000fc800078f48ff */
[----:B------:R-:W-:-:S04]  /*00f0*/  LOP3.LUT R5, R5, 0xfffffe00, RZ, 0xc0, !PT ;  /* 0xfffffe0005057812 */ /* 0x000fc800078ec0ff */
[----:B------:R-:W-:Y:S02]  /*0100*/  IADD3 R15, R0, -R5, RZ ;  /* 0x80000005000f7210 */ /* 0x000fe40007ffe0ff */
[----:B------:R-:W3:Y:S03]  /*0110*/  LDC.64 R4, c[0x0][0x210] ;  /* 0x00008400ff047b82 */ /* 0x000ee60000000a00 */
[----:B--2---:R-:W-:-:S06]  /*0120*/  IMAD.WIDE R2, R15, 0x4, R2 ;  /* 0x000000040f027825 */ /* 0x004fcc00078e0202 */
[----:B------:R-:W2:Y:S01]  /*0130*/  LDG.E.EL.64 R2, desc[UR4][R2.64] ;  /* 0x0000000402027981 */ /* 0x000ea2000c2e1b00 */
[----:B-1----:R-:W-:-:S04]  /*0140*/  IMAD.WIDE R6, R15, 0x4, R6 ;  /* 0x000000040f067825 */ /* 0x002fc800078e0206 */
[C---:B----4-:R-:W-:Y:S02]  /*0150*/  IMAD.WIDE R8, R15.reuse, 0x4, R8 ;  /* 0x000000040f087825 */ /* 0x050fe400078e0208 */
[----:B------:R-:W4:Y:S02]  /*0160*/  LDG.E.EL.64 R6, desc[UR4][R6.64] ;  /* 0x0000000406067981 */ /* 0x000f24000c2e1b00 */
[----:B-----5:R-:W-:Y:S02]  /*0170*/  IMAD.WIDE R10, R15, 0x4, R10 ;  /* 0x000000040f0a7825 */ /* 0x020fe400078e020a */
[----:B------:R-:W5:Y:S02]  /*0180*/  LDG.E.EL.64 R8, desc[UR4][R8.64] ;  /* 0x0000000408087981 */ /* 0x000f64000c2e1b00 */
[C---:B---3--:R-:W-:Y:S02]  /*0190*/  IMAD.WIDE R4, R0.reuse, 0x4, R4 ;  /* 0x0000000400047825 */ /* 0x048fe400078e0204 */
[----:B------:R-:W5:Y:S04]  /*01a0*/  LDG.E.EL.64 R10, desc[UR4][R10.64] ;  /* 0x000000040a0a7981 */ /* 0x000f68000c2e1b00 */
[----:B------:R-:W4:Y:S01]  /*01b0*/  LDG.E.64 R4, desc[UR4][R4.64] ;  /* 0x0000000404047981 */ /* 0x000f22000c1e1b00 */
[----:B0-----:R-:W-:-:S06]  /*01c0*/  IMAD.WIDE R12, R0, 0x4, R12 ;  /* 0x00000004000c7825 */ /* 0x001fcc00078e020c */
[----:B------:R-:W3:Y:S01]  /*01d0*/  LDG.E.64 R12, desc[UR4][R12.64] ;  /* 0x000000040c0c7981 */ /* 0x000ee2000c1e1b00 */
[----:B------:R-:W-:Y:S01]  /*01e0*/  HFMA2.MMA R16, -RZ, RZ, 1.625, 0 ;  /* 0x3e800000ff107435 */ /* 0x000fe200000001ff */
[----:B--2---:R-:W-:Y:S01]  /*01f0*/  FADD R2, R2, 9.9999997473787516356e-06 ;  /* 0x3727c5ac02027421 */ /* 0x004fe20000000000 */
[----:B------:R-:W-:-:S03]  /*0200*/  FADD R3, R3, 9.9999997473787516356e-06 ;  /* 0x3727c5ac03037421 */ /* 0x000fc60000000000 */
[----:B------:R-:W0:Y:S08]  /*0210*/  MUFU.SQRT R14, R2 ;  /* 0x00000002000e7308 */ /* 0x000e300000002000 */
[----:B------:R1:W2:Y:S01]  /*0220*/  MUFU.SQRT R15, R3 ;  /* 0x00000003000f7308 */ /* 0x0002a20000002000 */
[C---:B0-----:R-:W-:Y:S02]  /*0230*/  FSETP.GT.AND P0, PT, R14.reuse, 8.50705917302346158658e+37, PT ;  /* 0x7e8000000e00780b */ /* 0x041fe40003f04000 */
[----:B------:R-:W-:Y:S01]  /*0240*/  FSETP.GEU.AND P2, PT, R14, 1.175494350822287508e-38, PT ;  /* 0x008000000e00780b */ /* 0x000fe20003f4e000 */
[----:B-1----:R-:W0:Y:S01]  /*0250*/  LDC.64 R2, c[0x0][0x240] ;  /* 0x00009000ff027b82 */ /* 0x002e220000000a00 */
[----:B--2---:R-:W-:-:S02]  /*0260*/  FSETP.GT.AND P1, PT, R15, 8.50705917302346158658e+37, PT ;  /* 0x7e8000000f00780b */ /* 0x004fc40003f24000 */
[----:B------:R-:W-:-:S07]  /*0270*/  FSETP.GEU.AND P3, PT, R15, 1.175494350822287508e-38, PT ;  /* 0x008000000f00780b */ /* 0x000fce0003f6e000 */
[----:B------:R-:W-:-:S04]  /*0280*/  @P0 FMUL R14, R14, 0.25 ;  /* 0x3e8000000e0e0820 */ /* 0x000fc80000400000 */
[----:B------:R-:W-:Y:S01]  /*0290*/  @!P2 FMUL R14, R14, 16777216 ;  /* 0x4b8000000e0ea820 */ /* 0x000fe20000400000 */
[----:B------:R-:W-:-:S04]  /*02a0*/  @P1 FMUL R15, R15, 0.25 ;  /* 0x3e8000000f0f1820 */ /* 0x000fc80000400000 */
[----:B------:R-:W-:Y:S01]  /*02b0*/  @!P3 FMUL R15, R15, 16777216 ;  /* 0x4b8000000f0fb820 */ /* 0x000fe20000400000 */
[----:B------:R-:W1:Y:S01]  /*02c0*/  MUFU.RCP R14, R14 ;  /* 0x0000000e000e7308 */ /* 0x000e620000001000 */
[----:B------:R-:W-:-:S07]  /*02d0*/  FSEL R17, R16, 1, P0 ;  /* 0x3f80000010117808 */ /* 0x000fce0000000000 */
[----:B------:R-:W2:Y:S01]  /*02e0*/  MUFU.RCP R15, R15 ;  /* 0x0000000f000f7308 */ /* 0x000ea20000001000 */
[----:B------:R-:W-:Y:S01]  /*02f0*/  FSEL R16, R16, 1, P1 ;  /* 0x3f80000010107808 */ /* 0x000fe20000800000 */
[----:B------:R-:W-:Y:S01]  /*0300*/  @!P2 FMUL R17, R17, 16777216 ;  /* 0x4b8000001111a820 */ /* 0x000fe20000400000 */
[----:B----4-:R-:W-:-:S03]  /*0310*/  FADD R4, R4, -R6 ;  /* 0x8000000604047221 */ /* 0x010fc60000000000 */
[----:B------:R-:W-:Y:S01]  /*0320*/  @!P3 FMUL R16, R16, 16777216 ;  /* 0x4b8000001010b820 */ /* 0x000fe20000400000 */
[----:B-1----:R-:W-:Y:S01]  /*0330*/  FMUL R17, R14, R17 ;  /* 0x000000110e117220 */ /* 0x002fe20000400000 */
[----:B------:R-:W-:-:S03]  /*0340*/  FADD R5, R5, -R7 ;  /* 0x8000000705057221 */ /* 0x000fc60000000000 */
[----:B------:R-:W-:Y:S01]  /*0350*/  FMUL R17, R4, R17 ;  /* 0x0000001104117220 */ /* 0x000fe20000400000 */
[----:B--2---:R-:W-:-:S03]  /*0360*/  FMUL R16, R15, R16 ;  /* 0x000000100f107220 */ /* 0x004fc60000400000 */
[----:B-----5:R-:W-:Y:S01]  /*0370*/  FFMA R17, R8, R17, R10 ;  /* 0x0000001108117223 */ /* 0x020fe2000000000a */
[----:B------:R-:W-:-:S04]  /*0380*/  FMUL R16, R5, R16 ;  /* 0x0000001005107220 */ /* 0x000fc80000400000 */
[----:B------:R-:W-:Y:S01]  /*0390*/  FFMA R16, R9, R16, R11 ;  /* 0x0000001009107223 */ /* 0x000fe2000000000b */
[----:B---3--:R-:W-:Y:S01]  /*03a0*/  FSETP.GEU.AND P0, PT, R17, -R12, PT ;  /* 0x8000000c1100720b */ /* 0x008fe20003f0e000 */
[----:B------:R-:W-:Y:S02]  /*03b0*/  FADD R12, R12, R17 ;  /* 0x000000110c0c7221 */ /* 0x000fe40000000000 */
[----:B------:R-:W-:Y:S01]  /*03c0*/  FADD R4, R13, R16 ;  /* 0x000000100d047221 */ /* 0x000fe20000000000 */
[----:B------:R-:W-:Y:S01]  /*03d0*/  FSETP.GEU.AND P1, PT, R16, -R13, PT ;  /* 0x8000000d1000720b */ /* 0x000fe20003f2e000 */
[----:B0-----:R-:W-:Y:S01]  /*03e0*/  IMAD.WIDE R2, R0, 0x4, R2 ;  /* 0x0000000400027825 */ /* 0x001fe200078e0202 */
[----:B------:R-:W-:Y:S02]  /*03f0*/  FSEL R12, R12, RZ, P0 ;  /* 0x000000ff0c0c7208 */ /* 0x000fe40000000000 */
[----:B------:R-:W-:-:S05]  /*0400*/  FSEL R13, R4, RZ, P1 ;  /* 0x000000ff040d7208 */ /* 0x000fca0000800000 */
[----:B------:R-:W-:Y:S01]  /*0410*/  STG.E.64 desc[UR4][R2.64], R12 ;  /* 0x0000000c02007986 */ /* 0x000fe2000c101b04 */
[----:B------:R-:W-:Y:S05]  /*0420*/  EXIT ;  /* 0x000000000000794d */ /* 0x000fea0003800000 */
.L_x_0:
[----:B------:R-:W-:-:S00]  /*0430*/  BRA `(.L_x_0) ;  /* 0xfffffffc00fc7947 */ /* 0x000fc0000383ffff */
[----:B------:R-:W-:-:S00]  /*0440*/  NOP ;  /* 0x0000000000007918 */ /* 0x000fc00000000000 */
        /* <DEDUP_REMOVED lines=11> */
.L_x_1:


//--------------------- .nv.global.init           --------------------------
	.section	.nv.global.init,"aw",@progbits
.nv.global.init:
	.type		_$_str,@object
	.size		_$_str,(_$_str_$_2 - _$_str)
_$_str:
        /*0000*/ 	.byte	0x5f, 0x5f, 0x43, 0x55, 0x44, 0x41, 0x5f, 0x46, 0x54, 0x5a, 0x00
	.type		_$_str_$_2,@object
	.size		_$_str_$_2,(.L_1 - _$_str_$_2)
_$_str_$_2:
        /*000b*/ 	.byte	0x5f, 0x5f, 0x43, 0x55, 0x44, 0x41, 0x5f, 0x50, 0x52, 0x45, 0x43, 0x5f, 0x53, 0x51, 0x52, 0x54
        /*001b*/ 	.byte	0x00
.L_1:


//--------------------- .nv.constant0.triton_poi_fused__native_batch_norm_legit_no_training_add_relu_46 --------------------------
	.section	.nv.constant0.triton_poi_fused__native_batch_norm_legit_no_training_add_relu_46,"a",@progbits
	.sectionflags	@""
	.align	4
.nv.constant0.triton_poi_fused__native_batch_norm_legit_no_training_add_relu_46:
	.zero		588
